//
// Generated by NVIDIA NVVM Compiler
//
// Compiler Build ID: CL-36424714
// Cuda compilation tools, release 13.0, V13.0.88
// Based on NVVM 20.0.0
//

.version 9.0
.target sm_100
.address_size 64

	// .globl	_Z3addPfS_iiii

.visible .entry _Z3addPfS_iiii(
	.param .u64 .ptr .align 1 _Z3addPfS_iiii_param_0,
	.param .u64 .ptr .align 1 _Z3addPfS_iiii_param_1,
	.param .u32 _Z3addPfS_iiii_param_2,
	.param .u32 _Z3addPfS_iiii_param_3,
	.param .u32 _Z3addPfS_iiii_param_4,
	.param .u32 _Z3addPfS_iiii_param_5
)
{
	.reg .pred 	%p<7>;
	.reg .b32 	%r<21>;
	.reg .b32 	%f<8>;
	.reg .b64 	%rd<11>;

	ld.param.u64 	%rd1, [_Z3addPfS_iiii_param_0];
	ld.param.u32 	%r6, [_Z3addPfS_iiii_param_2];
	ld.param.u32 	%r3, [_Z3addPfS_iiii_param_3];
	ld.param.u32 	%r4, [_Z3addPfS_iiii_param_4];
	ld.param.u32 	%r5, [_Z3addPfS_iiii_param_5];
	mov.u32 	%r8, %ctaid.x;
	mov.u32 	%r9, %ntid.x;
	mov.u32 	%r10, %tid.x;
	mad.lo.s32 	%r1, %r8, %r9, %r10;
	mov.u32 	%r11, %ctaid.y;
	mov.u32 	%r12, %ntid.y;
	mov.u32 	%r13, %tid.y;
	mad.lo.s32 	%r14, %r11, %r12, %r13;
	setp.ge.s32 	%p1, %r1, %r3;
	setp.ge.s32 	%p2, %r14, %r6;
	or.pred  	%p3, %p1, %p2;
	@%p3 bra 	$L__BB0_3;
	setp.le.s32 	%p4, %r14, %r4;
	setp.lt.s32 	%p5, %r1, %r5;
	or.pred  	%p6, %p4, %p5;
	@%p6 bra 	$L__BB0_3;
	cvta.to.global.u64 	%rd2, %rd1;
	mul.lo.s32 	%r15, %r4, %r3;
	add.s32 	%r16, %r15, %r1;
	mul.lo.s32 	%r17, %r3, %r14;
	add.s32 	%r18, %r5, %r17;
	add.s32 	%r19, %r15, %r5;
	add.s32 	%r20, %r17, %r1;
	mul.wide.s32 	%rd3, %r20, 4;
	add.s64 	%rd4, %rd2, %rd3;
	ld.global.f32 	%f1, [%rd4];
	mul.wide.s32 	%rd5, %r16, 4;
	add.s64 	%rd6, %rd2, %rd5;
	ld.global.f32 	%f2, [%rd6];
	mul.wide.s32 	%rd7, %r18, 4;
	add.s64 	%rd8, %rd2, %rd7;
	ld.global.f32 	%f3, [%rd8];
	mul.f32 	%f4, %f2, %f3;
	mul.wide.s32 	%rd9, %r19, 4;
	add.s64 	%rd10, %rd2, %rd9;
	ld.global.f32 	%f5, [%rd10];
	div.rn.f32 	%f6, %f4, %f5;
	sub.f32 	%f7, %f1, %f6;
	st.global.f32 	[%rd4], %f7;
$L__BB0_3:
	ret;

}


// ===== COMPILED SASS (sm_100) =====

	.target	sm_100

	.elftype	@"ET_EXEC"


//--------------------- .note.nv.tkinfo           --------------------------
	.section	.note.nv.tkinfo,"",@"SHT_NOTE"
	.sectionflags	@"SHF_NOTE_NV_TKINFO"
	.tkinfo
        /*0018*/ 	.word	0x00000002
        /*0030*/ 	.string	""
        /*0030*/ 	.string	"ptxas"
        /*0030*/ 	.string	"Cuda compilation tools, release 13.0, V13.0.88"
        /*0030*/ 	.string	"Build cuda_13.0.r13.0/compiler.36424714_0"
        /*0030*/ 	.string	"-arch sm_100 -m 64 "



//--------------------- .note.nv.cuinfo           --------------------------
	.section	.note.nv.cuinfo,"",@"SHT_NOTE"
	.sectionflags	@"SHF_NOTE_NV_CUINFO"
        /*0018*/ 	.short	0x0002
        /*001a*/ 	.short	0x0064
        /*001c*/ 	.short	0x0082
	.zero		2


//--------------------- .nv.info                  --------------------------
	.section	.nv.info,"",@"SHT_CUDA_INFO"
	.align	4


	//----- nvinfo : EIATTR_REGCOUNT
	.align		4
        /*0000*/ 	.byte	0x04, 0x2f
        /*0002*/ 	.short	(.L_1 - .L_0)
	.align		4
.L_0:
        /*0004*/ 	.word	index@(_Z3addPfS_iiii)
        /*0008*/ 	.word	0x00000012


	//----- nvinfo : EIATTR_FRAME_SIZE
	.align		4
.L_1:
        /*000c*/ 	.byte	0x04, 0x11
        /*000e*/ 	.short	(.L_3 - .L_2)
	.align		4
.L_2:
        /*0010*/ 	.word	index@($__internal_0_$__cuda_sm3x_div_rn_noftz_f32_slowpath)
        /*0014*/ 	.word	0x00000000


	//----- nvinfo : EIATTR_FRAME_SIZE
	.align		4
.L_3:
        /*0018*/ 	.byte	0x04, 0x11
        /*001a*/ 	.short	(.L_5 - .L_4)
	.align		4
.L_4:
        /*001c*/ 	.word	index@(_Z3addPfS_iiii)
        /*0020*/ 	.word	0x00000000


	//----- nvinfo : EIATTR_MIN_STACK_SIZE
	.align		4
.L_5:
        /*0024*/ 	.byte	0x04, 0x12
        /*0026*/ 	.short	(.L_7 - .L_6)
	.align		4
.L_6:
        /*0028*/ 	.word	index@(_Z3addPfS_iiii)
        /*002c*/ 	.word	0x00000000
.L_7:


//--------------------- .nv.compat                --------------------------
	.section	.nv.compat,"",@"SHT_CUDA_COMPAT_INFO"
	.align	4
        /*0000*/ 	.byte	0x02, 0x09, 0x00, 0x00, 0x02, 0x02, 0x01, 0x00, 0x02, 0x05, 0x05, 0x00, 0x03, 0x07, 0x01, 0x01
        /*0010*/ 	.byte	0x02, 0x03, 0x00, 0x00, 0x02, 0x06, 0x01, 0x00, 0x04, 0x0b, 0x08, 0x00, 0x01, 0x00, 0x00, 0x00
        /*0020*/ 	.byte	0x00, 0x00, 0x00, 0x00


//--------------------- .nv.info._Z3addPfS_iiii   --------------------------
	.section	.nv.info._Z3addPfS_iiii,"",@"SHT_CUDA_INFO"
	.sectionflags	@""
	.align	4


	//----- nvinfo : EIATTR_CUDA_API_VERSION
	.align		4
        /*0000*/ 	.byte	0x04, 0x37
        /*0002*/ 	.short	(.L_9 - .L_8)
.L_8:
        /*0004*/ 	.word	0x00000082


	//----- nvinfo : EIATTR_KPARAM_INFO
	.align		4
.L_9:
        /*0008*/ 	.byte	0x04, 0x17
        /*000a*/ 	.short	(.L_11 - .L_10)
.L_10:
        /*000c*/ 	.word	0x00000000
        /*0010*/ 	.short	0x0005
        /*0012*/ 	.short	0x001c
        /*0014*/ 	.byte	0x00, 0xf0, 0x11, 0x00


	//----- nvinfo : EIATTR_KPARAM_INFO
	.align		4
.L_11:
        /*0018*/ 	.byte	0x04, 0x17
        /*001a*/ 	.short	(.L_13 - .L_12)
.L_12:
        /*001c*/ 	.word	0x00000000
        /*0020*/ 	.short	0x0004
        /*0022*/ 	.short	0x0018
        /*0024*/ 	.byte	0x00, 0xf0, 0x11, 0x00


	//----- nvinfo : EIATTR_KPARAM_INFO
	.align		4
.L_13:
        /*0028*/ 	.byte	0x04, 0x17
        /*002a*/ 	.short	(.L_15 - .L_14)
.L_14:
        /*002c*/ 	.word	0x00000000
        /*0030*/ 	.short	0x0003
        /*0032*/ 	.short	0x0014
        /*0034*/ 	.byte	0x00, 0xf0, 0x11, 0x00


	//----- nvinfo : EIATTR_KPARAM_INFO
	.align		4
.L_15:
        /*0038*/ 	.byte	0x04, 0x17
        /*003a*/ 	.short	(.L_17 - .L_16)
.L_16:
        /*003c*/ 	.word	0x00000000
        /*0040*/ 	.short	0x0002
        /*0042*/ 	.short	0x0010
        /*0044*/ 	.byte	0x00, 0xf0, 0x11, 0x00


	//----- nvinfo : EIATTR_KPARAM_INFO
	.align		4
.L_17:
        /*0048*/ 	.byte	0x04, 0x17
        /*004a*/ 	.short	(.L_19 - .L_18)
.L_18:
        /*004c*/ 	.word	0x00000000
        /*0050*/ 	.short	0x0001
        /*0052*/ 	.short	0x0008
        /*0054*/ 	.byte	0x00, 0xf5, 0x21, 0x00


	//----- nvinfo : EIATTR_KPARAM_INFO
	.align		4
.L_19:
        /*0058*/ 	.byte	0x04, 0x17
        /*005a*/ 	.short	(.L_21 - .L_20)
.L_20:
        /*005c*/ 	.word	0x00000000
        /*0060*/ 	.short	0x0000
        /*0062*/ 	.short	0x0000
        /*0064*/ 	.byte	0x00, 0xf5, 0x21, 0x00


	//----- nvinfo : EIATTR_SPARSE_MMA_MASK
	.align		4
.L_21:
        /*0068*/ 	.byte	0x03, 0x50
        /*006a*/ 	.short	0x0000


	//----- nvinfo : EIATTR_MAXREG_COUNT
	.align		4
        /*006c*/ 	.byte	0x03, 0x1b
        /*006e*/ 	.short	0x00ff


	//----- nvinfo : EIATTR_MERCURY_ISA_VERSION
	.align		4
        /*0070*/ 	.byte	0x03, 0x5f
        /*0072*/ 	.short	0x0101


	//----- nvinfo : EIATTR_VRC_CTA_INIT_COUNT
	.align		4
        /*0074*/ 	.byte	0x02, 0x4a
	.zero		1
	.zero		1


	//----- nvinfo : EIATTR_EXIT_INSTR_OFFSETS
	.align		4
        /*0078*/ 	.byte	0x04, 0x1c
        /*007a*/ 	.short	(.L_23 - .L_22)


	//   ....[0]....
.L_22:
        /*007c*/ 	.word	0x000000c0


	//   ....[1]....
        /*0080*/ 	.word	0x00000100


	//   ....[2]....
        /*0084*/ 	.word	0x000002f0


	//----- nvinfo : EIATTR_CRS_STACK_SIZE
	.align		4
.L_23:
        /*0088*/ 	.byte	0x04, 0x1e
        /*008a*/ 	.short	(.L_25 - .L_24)
.L_24:
        /*008c*/ 	.word	0x00000000


	//----- nvinfo : EIATTR_CBANK_PARAM_SIZE
	.align		4
.L_25:
        /*0090*/ 	.byte	0x03, 0x19
        /*0092*/ 	.short	0x0020


	//----- nvinfo : EIATTR_PARAM_CBANK
	.align		4
        /*0094*/ 	.byte	0x04, 0x0a
        /*0096*/ 	.short	(.L_27 - .L_26)
	.align		4
.L_26:
        /*0098*/ 	.word	index@(.nv.constant0._Z3addPfS_iiii)
        /*009c*/ 	.short	0x0380
        /*009e*/ 	.short	0x0020


	//----- nvinfo : EIATTR_SW_WAR
	.align		4
.L_27:
        /*00a0*/ 	.byte	0x04, 0x36
        /*00a2*/ 	.short	(.L_29 - .L_28)
.L_28:
        /*00a4*/ 	.word	0x00000008
.L_29:


//--------------------- .nv.callgraph             --------------------------
	.section	.nv.callgraph,"",@"SHT_CUDA_CALLGRAPH"
	.align	4
	.sectionentsize	8
	.align		4
        /*0000*/ 	.word	0x00000000
	.align		4
        /*0004*/ 	.word	0xffffffff
	.align		4
        /*0008*/ 	.word	0x00000000
	.align		4
        /*000c*/ 	.word	0xfffffffe
	.align		4
        /*0010*/ 	.word	0x00000000
	.align		4
        /*0014*/ 	.word	0xfffffffd
	.align		4
        /*0018*/ 	.word	0x00000000
	.align		4
        /*001c*/ 	.word	0xfffffffc


//--------------------- .text._Z3addPfS_iiii      --------------------------
	.section	.text._Z3addPfS_iiii,"ax",@progbits
	.align	128
        .global         _Z3addPfS_iiii
        .type           _Z3addPfS_iiii,@function
        .size           _Z3addPfS_iiii,(.L_x_14 - _Z3addPfS_iiii)
        .other          _Z3addPfS_iiii,@"STO_CUDA_ENTRY STV_DEFAULT"
_Z3addPfS_iiii:
.text._Z3addPfS_iiii:
[----:B------:R-:W-:Y:S01]  /*0000*/  LDC R1, c[0x0][0x37c] ;  /* 0x0000df00ff017b82 */ /* 0x000fe20000000800 */
[----:B------:R-:W0:Y:S07]  /*0010*/  S2R R2, SR_TID.Y ;  /* 0x0000000000027919 */ /* 0x000e2e0000002200 */
[----:B------:R-:W1:Y:S01]  /*0020*/  LDC R0, c[0x0][0x360] ;  /* 0x0000d800ff007b82 */ /* 0x000e620000000800 */
[----:B------:R-:W2:Y:S01]  /*0030*/  LDCU.64 UR6, c[0x0][0x390] ;  /* 0x00007200ff0677ac */ /* 0x000ea20008000a00 */
[----:B------:R-:W1:Y:S06]  /*0040*/  S2R R3, SR_TID.X ;  /* 0x0000000000037919 */ /* 0x000e6c0000002100 */
[----:B------:R-:W0:Y:S08]  /*0050*/  S2UR UR5, SR_CTAID.Y ;  /* 0x00000000000579c3 */ /* 0x000e300000002600 */
[----:B------:R-:W0:Y:S08]  /*0060*/  LDC R13, c[0x0][0x364] ;  /* 0x0000d900ff0d7b82 */ /* 0x000e300000000800 */
[----:B------:R-:W1:Y:S01]  /*0070*/  S2UR UR4, SR_CTAID.X ;  /* 0x00000000000479c3 */ /* 0x000e620000002500 */
[----:B0-----:R-:W-:-:S05]  /*0080*/  IMAD R13, R13, UR5, R2 ;  /* 0x000000050d0d7c24 */ /* 0x001fca000f8e0202 */
[----:B--2---:R-:W-:Y:S01]  /*0090*/  ISETP.GE.AND P0, PT, R13, UR6, PT ;  /* 0x000000060d007c0c */ /* 0x004fe2000bf06270 */
[----:B-1----:R-:W-:-:S05]  /*00a0*/  IMAD R0, R0, UR4, R3 ;  /* 0x0000000400007c24 */ /* 0x002fca000f8e0203 */
[----:B------:R-:W-:-:S13]  /*00b0*/  ISETP.GE.OR P0, PT, R0, UR7, P0 ;  /* 0x0000000700007c0c */ /* 0x000fda0008706670 */
[----:B------:R-:W-:Y:S05]  /*00c0*/  @P0 EXIT ;  /* 0x000000000000094d */ /* 0x000fea0003800000 */
[----:B------:R-:W0:Y:S02]  /*00d0*/  LDC.64 R8, c[0x0][0x398] ;  /* 0x0000e600ff087b82 */ /* 0x000e240000000a00 */
[----:B0-----:R-:W-:-:S04]  /*00e0*/  ISETP.GE.AND P0, PT, R0, R9, PT ;  /* 0x000000090000720c */ /* 0x001fc80003f06270 */
[----:B------:R-:W-:-:S13]  /*00f0*/  ISETP.LE.OR P0, PT, R13, R8, !P0 ;  /* 0x000000080d00720c */ /* 0x000fda0004703670 */
[----:B------:R-:W-:Y:S05]  /*0100*/  @P0 EXIT ;  /* 0x000000000000094d */ /* 0x000fea0003800000 */
[----:B------:R-:W0:Y:S01]  /*0110*/  LDC.64 R4, c[0x0][0x380] ;  /* 0x0000e000ff047b82 */ /* 0x000e220000000a00 */
[----:B------:R-:W1:Y:S01]  /*0120*/  LDCU.64 UR4, c[0x0][0x358] ;  /* 0x00006b00ff0477ac */ /* 0x000e620008000a00 */
[C-C-:B------:R-:W-:Y:S02]  /*0130*/  IMAD R11, R8.reuse, UR7, R9.reuse ;  /* 0x00000007080b7c24 */ /* 0x140fe4000f8e0209 */
[----:B------:R-:W-:Y:S02]  /*0140*/  IMAD R7, R8, UR7, R0 ;  /* 0x0000000708077c24 */ /* 0x000fe4000f8e0200 */
[----:B------:R-:W-:Y:S02]  /*0150*/  IMAD R9, R13, UR7, R9 ;  /* 0x000000070d097c24 */ /* 0x000fe4000f8e0209 */
[----:B0-----:R-:W-:-:S05]  /*0160*/  IMAD.WIDE R10, R11, 0x4, R4 ;  /* 0x000000040b0a7825 */ /* 0x001fca00078e0204 */
[----:B-1----:R-:W2:Y:S01]  /*0170*/  LDG.E R3, desc[UR4][R10.64] ;  /* 0x000000040a037981 */ /* 0x002ea2000c1e1900 */
[----:B------:R-:W-:-:S04]  /*0180*/  IMAD.WIDE R6, R7, 0x4, R4 ;  /* 0x0000000407067825 */ /* 0x000fc800078e0204 */
[----:B------:R-:W-:Y:S02]  /*0190*/  IMAD.WIDE R8, R9, 0x4, R4 ;  /* 0x0000000409087825 */ /* 0x000fe400078e0204 */
[----:B------:R-:W3:Y:S04]  /*01a0*/  LDG.E R6, desc[UR4][R6.64] ;  /* 0x0000000406067981 */ /* 0x000ee8000c1e1900 */
[----:B------:R-:W3:Y:S01]  /*01b0*/  LDG.E R9, desc[UR4][R8.64] ;  /* 0x0000000408097981 */ /* 0x000ee2000c1e1900 */
[----:B------:R-:W-:-:S04]  /*01c0*/  IMAD R13, R13, UR7, R0 ;  /* 0x000000070d0d7c24 */ /* 0x000fc8000f8e0200 */
[----:B------:R-:W-:-:S05]  /*01d0*/  IMAD.WIDE R4, R13, 0x4, R4 ;  /* 0x000000040d047825 */ /* 0x000fca00078e0204 */
[----:B------:R0:W5:Y:S01]  /*01e0*/  LDG.E R2, desc[UR4][R4.64] ;  /* 0x0000000404027981 */ /* 0x000162000c1e1900 */
[----:B------:R-:W-:Y:S01]  /*01f0*/  BSSY.RECONVERGENT B0, `(.L_x_0) ;  /* 0x000000d000007945 */ /* 0x000fe20003800200 */
[----:B--2---:R-:W1:Y:S01]  /*0200*/  MUFU.RCP R12, R3 ;  /* 0x00000003000c7308 */ /* 0x004e620000001000 */
[----:B---3--:R-:W-:-:S07]  /*0210*/  FMUL R0, R6, R9 ;  /* 0x0000000906007220 */ /* 0x008fce0000400000 */
[----:B------:R-:W2:Y:S01]  /*0220*/  FCHK P0, R0, R3 ;  /* 0x0000000300007302 */ /* 0x000ea20000000000 */
[----:B-1----:R-:W-:-:S04]  /*0230*/  FFMA R11, -R3, R12, 1 ;  /* 0x3f800000030b7423 */ /* 0x002fc8000000010c */
[----:B------:R-:W-:-:S04]  /*0240*/  FFMA R11, R12, R11, R12 ;  /* 0x0000000b0c0b7223 */ /* 0x000fc8000000000c */
[----:B------:R-:W-:-:S04]  /*0250*/  FFMA R10, R0, R11, RZ ;  /* 0x0000000b000a7223 */ /* 0x000fc800000000ff */
[----:B------:R-:W-:-:S04]  /*0260*/  FFMA R6, -R3, R10, R0 ;  /* 0x0000000a03067223 */ /* 0x000fc80000000100 */
[----:B------:R-:W-:Y:S01]  /*0270*/  FFMA R11, R11, R6, R10 ;  /* 0x000000060b0b7223 */ /* 0x000fe2000000000a */
[----:B0-2---:R-:W-:Y:S06]  /*0280*/  @!P0 BRA `(.L_x_1) ;  /* 0x00000000000c8947 */ /* 0x005fec0003800000 */
[----:B------:R-:W-:-:S07]  /*0290*/  MOV R6, 0x2b0 ;  /* 0x000002b000067802 */ /* 0x000fce0000000f00 */
[----:B-----5:R-:W-:Y:S05]  /*02a0*/  CALL.REL.NOINC `($__internal_0_$__cuda_sm3x_div_rn_noftz_f32_slowpath) ;  /* 0x0000000000147944 */ /* 0x020fea0003c00000 */
[----:B------:R-:W-:-:S07]  /*02b0*/  IMAD.MOV.U32 R11, RZ, RZ, R0 ;  /* 0x000000ffff0b7224 */ /* 0x000fce00078e0000 */
.L_x_1:
[----:B------:R-:W-:Y:S05]  /*02c0*/  BSYNC.RECONVERGENT B0 ;  /* 0x0000000000007941 */ /* 0x000fea0003800200 */
.L_x_0:
[----:B-----5:R-:W-:-:S05]  /*02d0*/  FADD R11, R2, -R11 ;  /* 0x8000000b020b7221 */ /* 0x020fca0000000000 */
[----:B------:R-:W-:Y:S01]  /*02e0*/  STG.E desc[UR4][R4.64], R11 ;  /* 0x0000000b04007986 */ /* 0x000fe2000c101904 */
[----:B------:R-:W-:Y:S05]  /*02f0*/  EXIT ;  /* 0x000000000000794d */ /* 0x000fea0003800000 */
        .weak           $__internal_0_$__cuda_sm3x_div_rn_noftz_f32_slowpath
        .type           $__internal_0_$__cuda_sm3x_div_rn_noftz_f32_slowpath,@function
        .size           $__internal_0_$__cuda_sm3x_div_rn_noftz_f32_slowpath,(.L_x_14 - $__internal_0_$__cuda_sm3x_div_rn_noftz_f32_slowpath)
$__internal_0_$__cuda_sm3x_div_rn_noftz_f32_slowpath:
[--C-:B------:R-:W-:Y:S01]  /*0300*/  SHF.R.U32.HI R8, RZ, 0x17, R3.reuse ;  /* 0x00000017ff087819 */ /* 0x100fe20000011603 */
[----:B------:R-:W-:Y:S01]  /*0310*/  BSSY.RECONVERGENT B1, `(.L_x_2) ;  /* 0x0000064000017945 */ /* 0x000fe20003800200 */
[--C-:B------:R-:W-:Y:S01]  /*0320*/  SHF.R.U32.HI R7, RZ, 0x17, R0.reuse ;  /* 0x00000017ff077819 */ /* 0x100fe20000011600 */
[----:B------:R-:W-:Y:S01]  /*0330*/  IMAD.MOV.U32 R10, RZ, RZ, R0 ;  /* 0x000000ffff0a7224 */ /* 0x000fe200078e0000 */
[----:B------:R-:W-:Y:S01]  /*0340*/  LOP3.LUT R9, R8, 0xff, RZ, 0xc0, !PT ;  /* 0x000000ff08097812 */ /* 0x000fe200078ec0ff */
[----:B------:R-:W-:Y:S01]  /*0350*/  IMAD.MOV.U32 R11, RZ, RZ, R3 ;  /* 0x000000ffff0b7224 */ /* 0x000fe200078e0003 */
[----:B------:R-:W-:-:S03]  /*0360*/  LOP3.LUT R8, R7, 0xff, RZ, 0xc0, !PT ;  /* 0x000000ff07087812 */ /* 0x000fc600078ec0ff */
[----:B------:R-:W-:Y:S02]  /*0370*/  VIADD R13, R9, 0xffffffff ;  /* 0xffffffff090d7836 */ /* 0x000fe40000000000 */
[----:B------:R-:W-:-:S03]  /*0380*/  VIADD R12, R8, 0xffffffff ;  /* 0xffffffff080c7836 */ /* 0x000fc60000000000 */
[----:B------:R-:W-:-:S04]  /*0390*/  ISETP.GT.U32.AND P0, PT, R13, 0xfd, PT ;  /* 0x000000fd0d00780c */ /* 0x000fc80003f04070 */
[----:B------:R-:W-:-:S13]  /*03a0*/  ISETP.GT.U32.OR P0, PT, R12, 0xfd, P0 ;  /* 0x000000fd0c00780c */ /* 0x000fda0000704470 */
[----:B------:R-:W-:Y:S01]  /*03b0*/  @!P0 IMAD.MOV.U32 R7, RZ, RZ, RZ ;  /* 0x000000ffff078224 */ /* 0x000fe200078e00ff */
[----:B------:R-:W-:Y:S06]  /*03c0*/  @!P0 BRA `(.L_x_3) ;  /* 0x00000000005c8947 */ /* 0x000fec0003800000 */
[----:B------:R-:W-:Y:S02]  /*03d0*/  FSETP.GTU.FTZ.AND P0, PT, |R0|, +INF , PT ;  /* 0x7f8000000000780b */ /* 0x000fe40003f1c200 */
[----:B------:R-:W-:-:S04]  /*03e0*/  FSETP.GTU.FTZ.AND P1, PT, |R3|, +INF , PT ;  /* 0x7f8000000300780b */ /* 0x000fc80003f3c200 */
[----:B------:R-:W-:-:S13]  /*03f0*/  PLOP3.LUT P0, PT, P0, P1, PT, 0xf8, 0x8f ;  /* 0x00000000008f781c */ /* 0x000fda0000703f70 */
[----:B------:R-:W-:Y:S05]  /*0400*/  @P0 BRA `(.L_x_4) ;  /* 0x00000004004c0947 */ /* 0x000fea0003800000 */
[----:B------:R-:W-:-:S13]  /*0410*/  LOP3.LUT P0, RZ, R11, 0x7fffffff, R10, 0xc8, !PT ;  /* 0x7fffffff0bff7812 */ /* 0x000fda000780c80a */
[----:B------:R-:W-:Y:S05]  /*0420*/  @!P0 BRA `(.L_x_5) ;  /* 0x00000004003c8947 */ /* 0x000fea0003800000 */
[C---:B------:R-:W-:Y:S02]  /*0430*/  FSETP.NEU.FTZ.AND P2, PT, |R0|.reuse, +INF , PT ;  /* 0x7f8000000000780b */ /* 0x040fe40003f5d200 */
[----:B------:R-:W-:Y:S02]  /*0440*/  FSETP.NEU.FTZ.AND P1, PT, |R3|, +INF , PT ;  /* 0x7f8000000300780b */ /* 0x000fe40003f3d200 */
[----:B------:R-:W-:-:S11]  /*0450*/  FSETP.NEU.FTZ.AND P0, PT, |R0|, +INF , PT ;  /* 0x7f8000000000780b */ /* 0x000fd60003f1d200 */
[----:B------:R-:W-:Y:S05]  /*0460*/  @!P1 BRA !P2, `(.L_x_5) ;  /* 0x00000004002c9947 */ /* 0x000fea0005000000 */
[----:B------:R-:W-:-:S04]  /*0470*/  LOP3.LUT P2, RZ, R10, 0x7fffffff, RZ, 0xc0, !PT ;  /* 0x7fffffff0aff7812 */ /* 0x000fc8000784c0ff */
[----:B------:R-:W-:-:S13]  /*0480*/  PLOP3.LUT P1, PT, P1, P2, PT, 0x2f, 0xf2 ;  /* 0x0000000000f2781c */ /* 0x000fda0000f24577 */
[----:B------:R-:W-:Y:S05]  /*0490*/  @P1 BRA `(.L_x_6) ;  /* 0x0000000400181947 */ /* 0x000fea0003800000 */
[----:B------:R-:W-:-:S04]  /*04a0*/  LOP3.LUT P1, RZ, R11, 0x7fffffff, RZ, 0xc0, !PT ;  /* 0x7fffffff0bff7812 */ /* 0x000fc8000782c0ff */
[----:B------:R-:W-:-:S13]  /*04b0*/  PLOP3.LUT P0, PT, P0, P1, PT, 0x2f, 0xf2 ;  /* 0x0000000000f2781c */ /* 0x000fda0000702577 */
[----:B------:R-:W-:Y:S05]  /*04c0*/  @P0 BRA `(.L_x_7) ;  /* 0x0000000400000947 */ /* 0x000fea0003800000 */
[----:B------:R-:W-:Y:S02]  /*04d0*/  ISETP.GE.AND P0, PT, R12, RZ, PT ;  /* 0x000000ff0c00720c */ /* 0x000fe40003f06270 */
[----:B------:R-:W-:-:S11]  /*04e0*/  ISETP.GE.AND P1, PT, R13, RZ, PT ;  /* 0x000000ff0d00720c */ /* 0x000fd60003f26270 */
[----:B------:R-:W-:Y:S02]  /*04f0*/  @P0 IMAD.MOV.U32 R7, RZ, RZ, RZ ;  /* 0x000000ffff070224 */ /* 0x000fe400078e00ff */
[----:B------:R-:W-:Y:S01]  /*0500*/  @!P0 FFMA R10, R0, 1.84467440737095516160e+19, RZ ;  /* 0x5f800000000a8823 */ /* 0x000fe200000000ff */
[----:B------:R-:W-:Y:S02]  /*0510*/  @!P0 IMAD.MOV.U32 R7, RZ, RZ, -0x40 ;  /* 0xffffffc0ff078424 */ /* 0x000fe400078e00ff */
[----:B------:R-:W-:Y:S02]  /*0520*/  @!P1 FFMA R11, R3, 1.84467440737095516160e+19, RZ ;  /* 0x5f800000030b9823 */ /* 0x000fe400000000ff */
[----:B------:R-:W-:-:S07]  /*0530*/  @!P1 VIADD R7, R7, 0x40 ;  /* 0x0000004007079836 */ /* 0x000fce0000000000 */
.L_x_3:
[----:B------:R-:W-:Y:S01]  /*0540*/  LEA R0, R9, 0xc0800000, 0x17 ;  /* 0xc080000009007811 */ /* 0x000fe200078eb8ff */
[----:B------:R-:W-:Y:S01]  /*0550*/  VIADD R8, R8, 0xffffff81 ;  /* 0xffffff8108087836 */ /* 0x000fe20000000000 */
[----:B------:R-:W-:Y:S03]  /*0560*/  BSSY.RECONVERGENT B2, `(.L_x_8) ;  /* 0x0000035000027945 */ /* 0x000fe60003800200 */
[----:B------:R-:W-:Y:S02]  /*0570*/  IMAD.IADD R11, R11, 0x1, -R0 ;  /* 0x000000010b0b7824 */ /* 0x000fe400078e0a00 */
[C---:B------:R-:W-:Y:S01]  /*0580*/  IMAD R0, R8.reuse, -0x800000, R10 ;  /* 0xff80000008007824 */ /* 0x040fe200078e020a */
[----:B------:R-:W-:Y:S01]  /*0590*/  IADD3 R8, PT, PT, R8, 0x7f, -R9 ;  /* 0x0000007f08087810 */ /* 0x000fe20007ffe809 */
[----:B------:R-:W0:Y:S01]  /*05a0*/  MUFU.RCP R3, R11 ;  /* 0x0000000b00037308 */ /* 0x000e220000001000 */
[----:B------:R-:W-:-:S03]  /*05b0*/  FADD.FTZ R13, -R11, -RZ ;  /* 0x800000ff0b0d7221 */ /* 0x000fc60000010100 */
[----:B------:R-:W-:Y:S02]  /*05c0*/  IMAD.IADD R8, R8, 0x1, R7 ;  /* 0x0000000108087824 */ /* 0x000fe400078e0207 */
[----:B0-----:R-:W-:-:S04]  /*05d0*/  FFMA R12, R3, R13, 1 ;  /* 0x3f800000030c7423 */ /* 0x001fc8000000000d */
[----:B------:R-:W-:-:S04]  /*05e0*/  FFMA R12, R3, R12, R3 ;  /* 0x0000000c030c7223 */ /* 0x000fc80000000003 */
[----:B------:R-:W-:-:S04]  /*05f0*/  FFMA R3, R0, R12, RZ ;  /* 0x0000000c00037223 */ /* 0x000fc800000000ff */
[----:B------:R-:W-:-:S04]  /*0600*/  FFMA R10, R13, R3, R0 ;  /* 0x000000030d0a7223 */ /* 0x000fc80000000000 */
[----:B------:R-:W-:-:S04]  /*0610*/  FFMA R15, R12, R10, R3 ;  /* 0x0000000a0c0f7223 */ /* 0x000fc80000000003 */
[----:B------:R-:W-:-:S04]  /*0620*/  FFMA R10, R13, R15, R0 ;  /* 0x0000000f0d0a7223 */ /* 0x000fc80000000000 */
[----:B------:R-:W-:-:S05]  /*0630*/  FFMA R0, R12, R10, R15 ;  /* 0x0000000a0c007223 */ /* 0x000fca000000000f */
[----:B------:R-:W-:-:S04]  /*0640*/  SHF.R.U32.HI R3, RZ, 0x17, R0 ;  /* 0x00000017ff037819 */ /* 0x000fc80000011600 */
[----:B------:R-:W-:-:S05]  /*0650*/  LOP3.LUT R3, R3, 0xff, RZ, 0xc0, !PT ;  /* 0x000000ff03037812 */ /* 0x000fca00078ec0ff */
[----:B------:R-:W-:-:S04]  /*0660*/  IMAD.IADD R9, R3, 0x1, R8 ;  /* 0x0000000103097824 */ /* 0x000fc800078e0208 */
[----:B------:R-:W-:-:S05]  /*0670*/  VIADD R3, R9, 0xffffffff ;  /* 0xffffffff09037836 */ /* 0x000fca0000000000 */
[----:B------:R-:W-:-:S13]  /*0680*/  ISETP.GE.U32.AND P0, PT, R3, 0xfe, PT ;  /* 0x000000fe0300780c */ /* 0x000fda0003f06070 */
[----:B------:R-:W-:Y:S05]  /*0690*/  @!P0 BRA `(.L_x_9) ;  /* 0x0000000000808947 */ /* 0x000fea0003800000 */
[----:B------:R-:W-:-:S13]  /*06a0*/  ISETP.GT.AND P0, PT, R9, 0xfe, PT ;  /* 0x000000fe0900780c */ /* 0x000fda0003f04270 */
[----:B------:R-:W-:Y:S05]  /*06b0*/  @P0 BRA `(.L_x_10) ;  /* 0x00000000006c0947 */ /* 0x000fea0003800000 */
[----:B------:R-:W-:-:S13]  /*06c0*/  ISETP.GE.AND P0, PT, R9, 0x1, PT ;  /* 0x000000010900780c */ /* 0x000fda0003f06270 */
[----:B------:R-:W-:Y:S05]  /*06d0*/  @P0 BRA `(.L_x_11) ;  /* 0x0000000000740947 */ /* 0x000fea0003800000 */
[----:B------:R-:W-:Y:S02]  /*06e0*/  ISETP.GE.AND P0, PT, R9, -0x18, PT ;  /* 0xffffffe80900780c */ /* 0x000fe40003f06270 */
[----:B------:R-:W-:-:S11]  /*06f0*/  LOP3.LUT R0, R0, 0x80000000, RZ, 0xc0, !PT ;  /* 0x8000000000007812 */ /* 0x000fd600078ec0ff */
[----:B------:R-:W-:Y:S05]  /*0700*/  @!P0 BRA `(.L_x_11) ;  /* 0x0000000000688947 */ /* 0x000fea0003800000 */
[CCC-:B------:R-:W-:Y:S01]  /*0710*/  FFMA.RZ R3, R12.reuse, R10.reuse, R15.reuse ;  /* 0x0000000a0c037223 */ /* 0x1c0fe2000000c00f */
[CCC-:B------:R-:W-:Y:S01]  /*0720*/  FFMA.RM R8, R12.reuse, R10.reuse, R15.reuse ;  /* 0x0000000a0c087223 */ /* 0x1c0fe2000000400f */
[C---:B------:R-:W-:Y:S02]  /*0730*/  ISETP.NE.AND P2, PT, R9.reuse, RZ, PT ;  /* 0x000000ff0900720c */ /* 0x040fe40003f45270 */
[----:B------:R-:W-:Y:S02]  /*0740*/  ISETP.NE.AND P1, PT, R9, RZ, PT ;  /* 0x000000ff0900720c */ /* 0x000fe40003f25270 */
[----:B------:R-:W-:Y:S01]  /*0750*/  LOP3.LUT R7, R3, 0x7fffff, RZ, 0xc0, !PT ;  /* 0x007fffff03077812 */ /* 0x000fe200078ec0ff */
[----:B------:R-:W-:Y:S01]  /*0760*/  FFMA.RP R3, R12, R10, R15 ;  /* 0x0000000a0c037223 */ /* 0x000fe2000000800f */
[----:B------:R-:W-:Y:S02]  /*0770*/  VIADD R10, R9, 0x20 ;  /* 0x00000020090a7836 */ /* 0x000fe40000000000 */
[----:B------:R-:W-:Y:S01]  /*0780*/  LOP3.LUT R7, R7, 0x800000, RZ, 0xfc, !PT ;  /* 0x0080000007077812 */ /* 0x000fe200078efcff */
[----:B------:R-:W-:Y:S01]  /*0790*/  IMAD.MOV R9, RZ, RZ, -R9 ;  /* 0x000000ffff097224 */ /* 0x000fe200078e0a09 */
[----:B------:R-:W-:-:S02]  /*07a0*/  FSETP.NEU.FTZ.AND P0, PT, R3, R8, PT ;  /* 0x000000080300720b */ /* 0x000fc40003f1d000 */
[----:B------:R-:W-:Y:S02]  /*07b0*/  SHF.L.U32 R10, R7, R10, RZ ;  /* 0x0000000a070a7219 */ /* 0x000fe400000006ff */
[----:B------:R-:W-:Y:S02]  /*07c0*/  SEL R8, R9, RZ, P2 ;  /* 0x000000ff09087207 */ /* 0x000fe40001000000 */
[----:B------:R-:W-:Y:S02]  /*07d0*/  ISETP.NE.AND P1, PT, R10, RZ, P1 ;  /* 0x000000ff0a00720c */ /* 0x000fe40000f25270 */
[----:B------:R-:W-:Y:S02]  /*07e0*/  SHF.R.U32.HI R8, RZ, R8, R7 ;  /* 0x00000008ff087219 */ /* 0x000fe40000011607 */
[----:B------:R-:W-:Y:S02]  /*07f0*/  PLOP3.LUT P0, PT, P0, P1, PT, 0xf8, 0x8f ;  /* 0x00000000008f781c */ /* 0x000fe40000703f70 */
[----:B------:R-:W-:-:S02]  /*0800*/  SHF.R.U32.HI R10, RZ, 0x1, R8 ;  /* 0x00000001ff0a7819 */ /* 0x000fc40000011608 */
[----:B------:R-:W-:-:S04]  /*0810*/  SEL R3, RZ, 0x1, !P0 ;  /* 0x00000001ff037807 */ /* 0x000fc80004000000 */
[----:B------:R-:W-:-:S04]  /*0820*/  LOP3.LUT R3, R3, 0x1, R10, 0xf8, !PT ;  /* 0x0000000103037812 */ /* 0x000fc800078ef80a */
[----:B------:R-:W-:-:S05]  /*0830*/  LOP3.LUT R3, R3, R8, RZ, 0xc0, !PT ;  /* 0x0000000803037212 */ /* 0x000fca00078ec0ff */
[----:B------:R-:W-:-:S05]  /*0840*/  IMAD.IADD R3, R10, 0x1, R3 ;  /* 0x000000010a037824 */ /* 0x000fca00078e0203 */
[----:B------:R-:W-:Y:S01]  /*0850*/  LOP3.LUT R0, R3, R0, RZ, 0xfc, !PT ;  /* 0x0000000003007212 */ /* 0x000fe200078efcff */
[----:B------:R-:W-:Y:S06]  /*0860*/  BRA `(.L_x_11) ;  /* 0x0000000000107947 */ /* 0x000fec0003800000 */
.L_x_10:
[----:B------:R-:W-:-:S04]  /*0870*/  LOP3.LUT R0, R0, 0x80000000, RZ, 0xc0, !PT ;  /* 0x8000000000007812 */ /* 0x000fc800078ec0ff */
[----:B------:R-:W-:Y:S01]  /*0880*/  LOP3.LUT R0, R0, 0x7f800000, RZ, 0xfc, !PT ;  /* 0x7f80000000007812 */ /* 0x000fe200078efcff */
[----:B------:R-:W-:Y:S06]  /*0890*/  BRA `(.L_x_11) ;  /* 0x0000000000047947 */ /* 0x000fec0003800000 */
.L_x_9:
[----:B------:R-:W-:-:S07]  /*08a0*/  IMAD R0, R8, 0x800000, R0 ;  /* 0x0080000008007824 */ /* 0x000fce00078e0200 */
.L_x_11:
[----:B------:R-:W-:Y:S05]  /*08b0*/  BSYNC.RECONVERGENT B2 ;  /* 0x0000000000027941 */ /* 0x000fea0003800200 */
.L_x_8:
[----:B------:R-:W-:Y:S05]  /*08c0*/  BRA `(.L_x_12) ;  /* 0x0000000000207947 */ /* 0x000fea0003800000 */
.L_x_7:
[----:B------:R-:W-:-:S04]  /*08d0*/  LOP3.LUT R0, R11, 0x80000000, R10, 0x48, !PT ;  /* 0x800000000b007812 */ /* 0x000fc800078e480a */
[----:B------:R-:W-:Y:S01]  /*08e0*/  LOP3.LUT R0, R0, 0x7f800000, RZ, 0xfc, !PT ;  /* 0x7f80000000007812 */ /* 0x000fe200078efcff */
[----:B------:R-:W-:Y:S06]  /*08f0*/  BRA `(.L_x_12) ;  /* 0x0000000000147947 */ /* 0x000fec0003800000 */
.L_x_6:
[----:B------:R-:W-:Y:S01]  /*0900*/  LOP3.LUT R0, R11, 0x80000000, R10, 0x48, !PT ;  /* 0x800000000b007812 */ /* 0x000fe200078e480a */
[----:B------:R-:W-:Y:S06]  /*0910*/  BRA `(.L_x_12) ;  /* 0x00000000000c7947 */ /* 0x000fec0003800000 */
.L_x_5:
[----:B------:R-:W0:Y:S01]  /*0920*/  MUFU.RSQ R0, -QNAN ;  /* 0xffc0000000007908 */ /* 0x000e220000001400 */
[----:B------:R-:W-:Y:S05]  /*0930*/  BRA `(.L_x_12) ;  /* 0x0000000000047947 */ /* 0x000fea0003800000 */
.L_x_4:
[----:B------:R-:W-:-:S07]  /*0940*/  FADD.FTZ R0, R0, R3 ;  /* 0x0000000300007221 */ /* 0x000fce0000010000 */
.L_x_12:
[----:B------:R-:W-:Y:S05]  /*0950*/  BSYNC.RECONVERGENT B1 ;  /* 0x0000000000017941 */ /* 0x000fea0003800200 */
.L_x_2:
[----:B------:R-:W-:-:S04]  /*0960*/  IMAD.MOV.U32 R7, RZ, RZ, 0x0 ;  /* 0x00000000ff077424 */ /* 0x000fc800078e00ff */
[----:B0-----:R-:W-:Y:S05]  /*0970*/  RET.REL.NODEC R6 `(_Z3addPfS_iiii) ;  /* 0xfffffff406a07950 */ /* 0x001fea0003c3ffff */
.L_x_13:
[----:B------:R-:W-:-:S00]  /*0980*/  BRA `(.L_x_13) ;  /* 0xfffffffc00fc7947 */ /* 0x000fc0000383ffff */
[----:B------:R-:W-:-:S00]  /*0990*/  NOP ;  /* 0x0000000000007918 */ /* 0x000fc00000000000 */
        /* <DEDUP_REMOVED lines=14> */
.L_x_14:


//--------------------- .nv.shared.reserved.0     --------------------------
	.section	.nv.shared.reserved.0,"aw",@nobits
	.weak		__nv_reservedSMEM_offset_0_alias
	.size		__nv_reservedSMEM_offset_0_alias, 0, 64
	.other		__nv_reservedSMEM_offset_0_alias,@"STO_CUDA_RESERVED_SHARED STV_DEFAULT"
__nv_reservedSMEM_offset_0_alias:
	.zero		0
	.zero		64


//--------------------- .nv.constant0._Z3addPfS_iiii --------------------------
	.section	.nv.constant0._Z3addPfS_iiii,"a",@progbits
	.sectionflags	@""
	.align	4
.nv.constant0._Z3addPfS_iiii:
	.zero		928


//--------------------- SYMBOLS --------------------------

	.type		.nv.reservedSmem.offset0,@object
	.size		.nv.reservedSmem.offset0,0x4
